//
// Generated by NVIDIA NVVM Compiler
//
// Compiler Build ID: CL-36424714
// Cuda compilation tools, release 13.0, V13.0.88
// Based on NVVM 20.0.0
//

.version 9.0
.target sm_100
.address_size 64

	// .globl	_Z12gpu_residualPfS_S_i
.extern .shared .align 16 .b8 sdata[];

.visible .entry _Z12gpu_residualPfS_S_i(
	.param .u64 .ptr .align 1 _Z12gpu_residualPfS_S_i_param_0,
	.param .u64 .ptr .align 1 _Z12gpu_residualPfS_S_i_param_1,
	.param .u64 .ptr .align 1 _Z12gpu_residualPfS_S_i_param_2,
	.param .u32 _Z12gpu_residualPfS_S_i_param_3
)
{
	.reg .pred 	%p<6>;
	.reg .b32 	%r<24>;
	.reg .b32 	%f<9>;
	.reg .b64 	%rd<10>;

	ld.param.u64 	%rd1, [_Z12gpu_residualPfS_S_i_param_0];
	ld.param.u64 	%rd2, [_Z12gpu_residualPfS_S_i_param_1];
	ld.param.u64 	%rd3, [_Z12gpu_residualPfS_S_i_param_2];
	ld.param.u32 	%r6, [_Z12gpu_residualPfS_S_i_param_3];
	mov.u32 	%r7, %ctaid.x;
	mov.u32 	%r8, %ctaid.y;
	mov.u32 	%r9, %nctaid.x;
	mad.lo.s32 	%r10, %r8, %r9, %r7;
	mov.u32 	%r11, %ntid.x;
	mov.u32 	%r12, %ntid.y;
	mov.u32 	%r13, %tid.y;
	mov.u32 	%r14, %tid.x;
	mad.lo.s32 	%r15, %r10, %r12, %r13;
	mad.lo.s32 	%r1, %r15, %r11, %r14;
	setp.gt.s32 	%p1, %r1, %r6;
	@%p1 bra 	$L__BB0_7;
	cvta.to.global.u64 	%rd4, %rd3;
	cvta.to.global.u64 	%rd5, %rd2;
	mul.wide.s32 	%rd6, %r1, 4;
	add.s64 	%rd7, %rd4, %rd6;
	ld.global.f32 	%f1, [%rd7];
	add.s64 	%rd8, %rd5, %rd6;
	ld.global.f32 	%f2, [%rd8];
	sub.f32 	%f3, %f1, %f2;
	mul.f32 	%f4, %f3, %f3;
	shl.b32 	%r16, %r1, 2;
	mov.u32 	%r17, sdata;
	add.s32 	%r2, %r17, %r16;
	st.shared.f32 	[%r2], %f4;
	bar.sync 	0;
	add.s32 	%r18, %r6, 1;
	setp.lt.u32 	%p2, %r18, 3;
	@%p2 bra 	$L__BB0_5;
	shr.u32 	%r19, %r6, 31;
	add.s32 	%r20, %r6, %r19;
	shr.s32 	%r23, %r20, 1;
$L__BB0_3:
	setp.gt.u32 	%p3, %r1, %r23;
	@%p3 bra 	$L__BB0_7;
	shl.b32 	%r21, %r23, 2;
	add.s32 	%r22, %r2, %r21;
	ld.shared.f32 	%f5, [%r22];
	ld.shared.f32 	%f6, [%r2];
	add.f32 	%f7, %f5, %f6;
	st.shared.f32 	[%r2], %f7;
	bar.sync 	0;
	shr.u32 	%r5, %r23, 1;
	setp.gt.u32 	%p4, %r23, 1;
	mov.u32 	%r23, %r5;
	@%p4 bra 	$L__BB0_3;
$L__BB0_5:
	setp.ne.s32 	%p5, %r1, 0;
	@%p5 bra 	$L__BB0_7;
	ld.shared.f32 	%f8, [sdata];
	cvta.to.global.u64 	%rd9, %rd1;
	st.global.f32 	[%rd9], %f8;
$L__BB0_7:
	ret;

}
	// .globl	_Z8gpu_HeatPfS_i
.visible .entry _Z8gpu_HeatPfS_i(
	.param .u64 .ptr .align 1 _Z8gpu_HeatPfS_i_param_0,
	.param .u64 .ptr .align 1 _Z8gpu_HeatPfS_i_param_1,
	.param .u32 _Z8gpu_HeatPfS_i_param_2
)
{
	.reg .pred 	%p<8>;
	.reg .b32 	%r<20>;
	.reg .b32 	%f<9>;
	.reg .b64 	%rd<16>;

	ld.param.u64 	%rd1, [_Z8gpu_HeatPfS_i_param_0];
	ld.param.u64 	%rd2, [_Z8gpu_HeatPfS_i_param_1];
	ld.param.u32 	%r4, [_Z8gpu_HeatPfS_i_param_2];
	mov.u32 	%r5, %ctaid.x;
	mov.u32 	%r6, %ntid.x;
	mov.u32 	%r7, %tid.x;
	mad.lo.s32 	%r8, %r5, %r6, %r7;
	mov.u32 	%r9, %ctaid.y;
	mov.u32 	%r10, %ntid.y;
	mov.u32 	%r11, %tid.y;
	mad.lo.s32 	%r12, %r9, %r10, %r11;
	setp.lt.s32 	%p1, %r8, 1;
	setp.eq.s32 	%p2, %r12, 0;
	or.pred  	%p3, %p1, %p2;
	add.s32 	%r13, %r4, -1;
	setp.ge.s32 	%p4, %r8, %r13;
	or.pred  	%p5, %p3, %p4;
	setp.ge.s32 	%p6, %r12, %r13;
	or.pred  	%p7, %p5, %p6;
	@%p7 bra 	$L__BB1_2;
	cvta.to.global.u64 	%rd3, %rd1;
	cvta.to.global.u64 	%rd4, %rd2;
	mul.lo.s32 	%r14, %r4, %r8;
	cvt.s64.s32 	%rd5, %r14;
	cvt.u64.u32 	%rd6, %r12;
	add.s64 	%rd7, %rd6, %rd5;
	shl.b64 	%rd8, %rd7, 2;
	add.s64 	%rd9, %rd3, %rd8;
	ld.global.f32 	%f1, [%rd9+-4];
	ld.global.f32 	%f2, [%rd9+4];
	add.f32 	%f3, %f1, %f2;
	sub.s32 	%r15, %r14, %r4;
	add.s32 	%r16, %r15, %r12;
	mul.wide.s32 	%rd10, %r16, 4;
	add.s64 	%rd11, %rd3, %rd10;
	ld.global.f32 	%f4, [%rd11];
	add.f32 	%f5, %f3, %f4;
	shl.b32 	%r17, %r4, 1;
	add.s32 	%r18, %r16, %r17;
	mul.wide.s32 	%rd12, %r18, 4;
	add.s64 	%rd13, %rd3, %rd12;
	ld.global.f32 	%f6, [%rd13];
	add.f32 	%f7, %f5, %f6;
	mul.f32 	%f8, %f7, 0f3E800000;
	add.s32 	%r19, %r14, %r12;
	mul.wide.s32 	%rd14, %r19, 4;
	add.s64 	%rd15, %rd4, %rd14;
	st.global.f32 	[%rd15], %f8;
$L__BB1_2:
	ret;

}


// ===== COMPILED SASS (sm_100) =====

	.target	sm_100

	.elftype	@"ET_EXEC"


//--------------------- .note.nv.tkinfo           --------------------------
	.section	.note.nv.tkinfo,"",@"SHT_NOTE"
	.sectionflags	@"SHF_NOTE_NV_TKINFO"
	.tkinfo
        /*0018*/ 	.word	0x00000002
        /*0030*/ 	.string	""
        /*0030*/ 	.string	"ptxas"
        /*0030*/ 	.string	"Cuda compilation tools, release 13.0, V13.0.88"
        /*0030*/ 	.string	"Build cuda_13.0.r13.0/compiler.36424714_0"
        /*0030*/ 	.string	"-arch sm_100 -m 64 "



//--------------------- .note.nv.cuinfo           --------------------------
	.section	.note.nv.cuinfo,"",@"SHT_NOTE"
	.sectionflags	@"SHF_NOTE_NV_CUINFO"
        /*0018*/ 	.short	0x0002
        /*001a*/ 	.short	0x0064
        /*001c*/ 	.short	0x0082
	.zero		2


//--------------------- .nv.info                  --------------------------
	.section	.nv.info,"",@"SHT_CUDA_INFO"
	.align	4


	//----- nvinfo : EIATTR_REGCOUNT
	.align		4
        /*0000*/ 	.byte	0x04, 0x2f
        /*0002*/ 	.short	(.L_1 - .L_0)
	.align		4
.L_0:
        /*0004*/ 	.word	index@(_Z12gpu_residualPfS_S_i)
        /*0008*/ 	.word	0x0000000c


	//----- nvinfo : EIATTR_FRAME_SIZE
	.align		4
.L_1:
        /*000c*/ 	.byte	0x04, 0x11
        /*000e*/ 	.short	(.L_3 - .L_2)
	.align		4
.L_2:
        /*0010*/ 	.word	index@(_Z12gpu_residualPfS_S_i)
        /*0014*/ 	.word	0x00000000


	//----- nvinfo : EIATTR_REGCOUNT
	.align		4
.L_3:
        /*0018*/ 	.byte	0x04, 0x2f
        /*001a*/ 	.short	(.L_5 - .L_4)
	.align		4
.L_4:
        /*001c*/ 	.word	index@(_Z8gpu_HeatPfS_i)
        /*0020*/ 	.word	0x00000010


	//----- nvinfo : EIATTR_FRAME_SIZE
	.align		4
.L_5:
        /*0024*/ 	.byte	0x04, 0x11
        /*0026*/ 	.short	(.L_7 - .L_6)
	.align		4
.L_6:
        /*0028*/ 	.word	index@(_Z8gpu_HeatPfS_i)
        /*002c*/ 	.word	0x00000000


	//----- nvinfo : EIATTR_MIN_STACK_SIZE
	.align		4
.L_7:
        /*0030*/ 	.byte	0x04, 0x12
        /*0032*/ 	.short	(.L_9 - .L_8)
	.align		4
.L_8:
        /*0034*/ 	.word	index@(_Z8gpu_HeatPfS_i)
        /*0038*/ 	.word	0x00000000


	//----- nvinfo : EIATTR_MIN_STACK_SIZE
	.align		4
.L_9:
        /*003c*/ 	.byte	0x04, 0x12
        /*003e*/ 	.short	(.L_11 - .L_10)
	.align		4
.L_10:
        /*0040*/ 	.word	index@(_Z12gpu_residualPfS_S_i)
        /*0044*/ 	.word	0x00000000
.L_11:


//--------------------- .nv.compat                --------------------------
	.section	.nv.compat,"",@"SHT_CUDA_COMPAT_INFO"
	.align	4
        /*0000*/ 	.byte	0x02, 0x09, 0x00, 0x00, 0x02, 0x02, 0x01, 0x00, 0x02, 0x05, 0x05, 0x00, 0x03, 0x07, 0x01, 0x01
        /*0010*/ 	.byte	0x02, 0x03, 0x00, 0x00, 0x02, 0x06, 0x01, 0x00, 0x04, 0x0b, 0x08, 0x00, 0x09, 0x00, 0x00, 0x00
        /*0020*/ 	.byte	0x00, 0x00, 0x00, 0x00


//--------------------- .nv.info._Z8gpu_HeatPfS_i --------------------------
	.section	.nv.info._Z8gpu_HeatPfS_i,"",@"SHT_CUDA_INFO"
	.sectionflags	@""
	.align	4


	//----- nvinfo : EIATTR_CUDA_API_VERSION
	.align		4
        /*0000*/ 	.byte	0x04, 0x37
        /*0002*/ 	.short	(.L_13 - .L_12)
.L_12:
        /*0004*/ 	.word	0x00000082


	//----- nvinfo : EIATTR_KPARAM_INFO
	.align		4
.L_13:
        /*0008*/ 	.byte	0x04, 0x17
        /*000a*/ 	.short	(.L_15 - .L_14)
.L_14:
        /*000c*/ 	.word	0x00000000
        /*0010*/ 	.short	0x0002
        /*0012*/ 	.short	0x0010
        /*0014*/ 	.byte	0x00, 0xf0, 0x11, 0x00


	//----- nvinfo : EIATTR_KPARAM_INFO
	.align		4
.L_15:
        /*0018*/ 	.byte	0x04, 0x17
        /*001a*/ 	.short	(.L_17 - .L_16)
.L_16:
        /*001c*/ 	.word	0x00000000
        /*0020*/ 	.short	0x0001
        /*0022*/ 	.short	0x0008
        /*0024*/ 	.byte	0x00, 0xf5, 0x21, 0x00


	//----- nvinfo : EIATTR_KPARAM_INFO
	.align		4
.L_17:
        /*0028*/ 	.byte	0x04, 0x17
        /*002a*/ 	.short	(.L_19 - .L_18)
.L_18:
        /*002c*/ 	.word	0x00000000
        /*0030*/ 	.short	0x0000
        /*0032*/ 	.short	0x0000
        /*0034*/ 	.byte	0x00, 0xf5, 0x21, 0x00


	//----- nvinfo : EIATTR_SPARSE_MMA_MASK
	.align		4
.L_19:
        /*0038*/ 	.byte	0x03, 0x50
        /*003a*/ 	.short	0x0000


	//----- nvinfo : EIATTR_MAXREG_COUNT
	.align		4
        /*003c*/ 	.byte	0x03, 0x1b
        /*003e*/ 	.short	0x00ff


	//----- nvinfo : EIATTR_MERCURY_ISA_VERSION
	.align		4
        /*0040*/ 	.byte	0x03, 0x5f
        /*0042*/ 	.short	0x0101


	//----- nvinfo : EIATTR_VRC_CTA_INIT_COUNT
	.align		4
        /*0044*/ 	.byte	0x02, 0x4a
	.zero		1
	.zero		1


	//----- nvinfo : EIATTR_EXIT_INSTR_OFFSETS
	.align		4
        /*0048*/ 	.byte	0x04, 0x1c
        /*004a*/ 	.short	(.L_21 - .L_20)


	//   ....[0]....
.L_20:
        /*004c*/ 	.word	0x000000f0


	//   ....[1]....
        /*0050*/ 	.word	0x00000280


	//----- nvinfo : EIATTR_CBANK_PARAM_SIZE
	.align		4
.L_21:
        /*0054*/ 	.byte	0x03, 0x19
        /*0056*/ 	.short	0x0014


	//----- nvinfo : EIATTR_PARAM_CBANK
	.align		4
        /*0058*/ 	.byte	0x04, 0x0a
        /*005a*/ 	.short	(.L_23 - .L_22)
	.align		4
.L_22:
        /*005c*/ 	.word	index@(.nv.constant0._Z8gpu_HeatPfS_i)
        /*0060*/ 	.short	0x0380
        /*0062*/ 	.short	0x0014


	//----- nvinfo : EIATTR_SW_WAR
	.align		4
.L_23:
        /*0064*/ 	.byte	0x04, 0x36
        /*0066*/ 	.short	(.L_25 - .L_24)
.L_24:
        /*0068*/ 	.word	0x00000008
.L_25:


//--------------------- .nv.info._Z12gpu_residualPfS_S_i --------------------------
	.section	.nv.info._Z12gpu_residualPfS_S_i,"",@"SHT_CUDA_INFO"
	.sectionflags	@""
	.align	4


	//----- nvinfo : EIATTR_CUDA_API_VERSION
	.align		4
        /*0000*/ 	.byte	0x04, 0x37
        /*0002*/ 	.short	(.L_27 - .L_26)
.L_26:
        /*0004*/ 	.word	0x00000082


	//----- nvinfo : EIATTR_KPARAM_INFO
	.align		4
.L_27:
        /*0008*/ 	.byte	0x04, 0x17
        /*000a*/ 	.short	(.L_29 - .L_28)
.L_28:
        /*000c*/ 	.word	0x00000000
        /*0010*/ 	.short	0x0003
        /*0012*/ 	.short	0x0018
        /*0014*/ 	.byte	0x00, 0xf0, 0x11, 0x00


	//----- nvinfo : EIATTR_KPARAM_INFO
	.align		4
.L_29:
        /*0018*/ 	.byte	0x04, 0x17
        /*001a*/ 	.short	(.L_31 - .L_30)
.L_30:
        /*001c*/ 	.word	0x00000000
        /*0020*/ 	.short	0x0002
        /*0022*/ 	.short	0x0010
        /*0024*/ 	.byte	0x00, 0xf5, 0x21, 0x00


	//----- nvinfo : EIATTR_KPARAM_INFO
	.align		4
.L_31:
        /*0028*/ 	.byte	0x04, 0x17
        /*002a*/ 	.short	(.L_33 - .L_32)
.L_32:
        /*002c*/ 	.word	0x00000000
        /*0030*/ 	.short	0x0001
        /*0032*/ 	.short	0x0008
        /*0034*/ 	.byte	0x00, 0xf5, 0x21, 0x00


	//----- nvinfo : EIATTR_KPARAM_INFO
	.align		4
.L_33:
        /*0038*/ 	.byte	0x04, 0x17
        /*003a*/ 	.short	(.L_35 - .L_34)
.L_34:
        /*003c*/ 	.word	0x00000000
        /*0040*/ 	.short	0x0000
        /*0042*/ 	.short	0x0000
        /*0044*/ 	.byte	0x00, 0xf5, 0x21, 0x00


	//----- nvinfo : EIATTR_SPARSE_MMA_MASK
	.align		4
.L_35:
        /*0048*/ 	.byte	0x03, 0x50
        /*004a*/ 	.short	0x0000


	//----- nvinfo : EIATTR_MAXREG_COUNT
	.align		4
        /*004c*/ 	.byte	0x03, 0x1b
        /*004e*/ 	.short	0x00ff


	//----- nvinfo : EIATTR_NUM_BARRIERS
	.align		4
        /*0050*/ 	.byte	0x02, 0x4c
        /*0052*/ 	.byte	0x01
	.zero		1


	//----- nvinfo : EIATTR_MERCURY_ISA_VERSION
	.align		4
        /*0054*/ 	.byte	0x03, 0x5f
        /*0056*/ 	.short	0x0101


	//----- nvinfo : EIATTR_VRC_CTA_INIT_COUNT
	.align		4
        /*0058*/ 	.byte	0x02, 0x4a
	.zero		1
	.zero		1


	//----- nvinfo : EIATTR_EXIT_INSTR_OFFSETS
	.align		4
        /*005c*/ 	.byte	0x04, 0x1c
        /*005e*/ 	.short	(.L_37 - .L_36)


	//   ....[0]....
.L_36:
        /*0060*/ 	.word	0x000000d0


	//   ....[1]....
        /*0064*/ 	.word	0x00000240


	//   ....[2]....
        /*0068*/ 	.word	0x000002f0


	//   ....[3]....
        /*006c*/ 	.word	0x00000360


	//----- nvinfo : EIATTR_CBANK_PARAM_SIZE
	.align		4
.L_37:
        /*0070*/ 	.byte	0x03, 0x19
        /*0072*/ 	.short	0x001c


	//----- nvinfo : EIATTR_PARAM_CBANK
	.align		4
        /*0074*/ 	.byte	0x04, 0x0a
        /*0076*/ 	.short	(.L_39 - .L_38)
	.align		4
.L_38:
        /*0078*/ 	.word	index@(.nv.constant0._Z12gpu_residualPfS_S_i)
        /*007c*/ 	.short	0x0380
        /*007e*/ 	.short	0x001c


	//----- nvinfo : EIATTR_SW_WAR
	.align		4
.L_39:
        /*0080*/ 	.byte	0x04, 0x36
        /*0082*/ 	.short	(.L_41 - .L_40)
.L_40:
        /*0084*/ 	.word	0x00000008
.L_41:


//--------------------- .nv.callgraph             --------------------------
	.section	.nv.callgraph,"",@"SHT_CUDA_CALLGRAPH"
	.align	4
	.sectionentsize	8
	.align		4
        /*0000*/ 	.word	0x00000000
	.align		4
        /*0004*/ 	.word	0xffffffff
	.align		4
        /*0008*/ 	.word	0x00000000
	.align		4
        /*000c*/ 	.word	0xfffffffe
	.align		4
        /*0010*/ 	.word	0x00000000
	.align		4
        /*0014*/ 	.word	0xfffffffd
	.align		4
        /*0018*/ 	.word	0x00000000
	.align		4
        /*001c*/ 	.word	0xfffffffc


//--------------------- .text._Z8gpu_HeatPfS_i    --------------------------
	.section	.text._Z8gpu_HeatPfS_i,"ax",@progbits
	.align	128
        .global         _Z8gpu_HeatPfS_i
        .type           _Z8gpu_HeatPfS_i,@function
        .size           _Z8gpu_HeatPfS_i,(.L_x_4 - _Z8gpu_HeatPfS_i)
        .other          _Z8gpu_HeatPfS_i,@"STO_CUDA_ENTRY STV_DEFAULT"
_Z8gpu_HeatPfS_i:
.text._Z8gpu_HeatPfS_i:
[----:B------:R-:W-:Y:S01]  /*0000*/  LDC R1, c[0x0][0x37c] ;  /* 0x0000df00ff017b82 */ /* 0x000fe20000000800 */
[----:B------:R-:W0:Y:S07]  /*0010*/  S2R R5, SR_TID.Y ;  /* 0x0000000000057919 */ /* 0x000e2e0000002200 */
[----:B------:R-:W1:Y:S01]  /*0020*/  LDC R0, c[0x0][0x360] ;  /* 0x0000d800ff007b82 */ /* 0x000e620000000800 */
[----:B------:R-:W1:Y:S07]  /*0030*/  S2R R3, SR_TID.X ;  /* 0x0000000000037919 */ /* 0x000e6e0000002100 */
[----:B------:R-:W0:Y:S08]  /*0040*/  S2UR UR5, SR_CTAID.Y ;  /* 0x00000000000579c3 */ /* 0x000e300000002600 */
[----:B------:R-:W0:Y:S08]  /*0050*/  LDC R10, c[0x0][0x364] ;  /* 0x0000d900ff0a7b82 */ /* 0x000e300000000800 */
[----:B------:R-:W1:Y:S08]  /*0060*/  S2UR UR4, SR_CTAID.X ;  /* 0x00000000000479c3 */ /* 0x000e700000002500 */
[----:B------:R-:W2:Y:S01]  /*0070*/  LDC R9, c[0x0][0x390] ;  /* 0x0000e400ff097b82 */ /* 0x000ea20000000800 */
[----:B0-----:R-:W-:-:S05]  /*0080*/  IMAD R10, R10, UR5, R5 ;  /* 0x000000050a0a7c24 */ /* 0x001fca000f8e0205 */
[----:B------:R-:W-:Y:S01]  /*0090*/  ISETP.NE.AND P0, PT, R10, RZ, PT ;  /* 0x000000ff0a00720c */ /* 0x000fe20003f05270 */
[----:B-1----:R-:W-:-:S05]  /*00a0*/  IMAD R0, R0, UR4, R3 ;  /* 0x0000000400007c24 */ /* 0x002fca000f8e0203 */
[----:B------:R-:W-:Y:S02]  /*00b0*/  ISETP.LT.OR P0, PT, R0, 0x1, !P0 ;  /* 0x000000010000780c */ /* 0x000fe40004701670 */
[----:B--2---:R-:W-:-:S04]  /*00c0*/  IADD3 R3, PT, PT, R9, -0x1, RZ ;  /* 0xffffffff09037810 */ /* 0x004fc80007ffe0ff */
[----:B------:R-:W-:-:S04]  /*00d0*/  ISETP.GE.OR P0, PT, R0, R3, P0 ;  /* 0x000000030000720c */ /* 0x000fc80000706670 */
[----:B------:R-:W-:-:S13]  /*00e0*/  ISETP.GE.OR P0, PT, R10, R3, P0 ;  /* 0x000000030a00720c */ /* 0x000fda0000706670 */
[----:B------:R-:W-:Y:S05]  /*00f0*/  @P0 EXIT ;  /* 0x000000000000094d */ /* 0x000fea0003800000 */
[----:B------:R-:W0:Y:S01]  /*0100*/  LDCU.64 UR6, c[0x0][0x380] ;  /* 0x00007000ff0677ac */ /* 0x000e220008000a00 */
[----:B------:R-:W1:Y:S01]  /*0110*/  LDC.64 R6, c[0x0][0x380] ;  /* 0x0000e000ff067b82 */ /* 0x000e620000000a00 */
[----:B------:R-:W-:Y:S01]  /*0120*/  IMAD R11, R0, R9, RZ ;  /* 0x00000009000b7224 */ /* 0x000fe200078e02ff */
[----:B------:R-:W2:Y:S04]  /*0130*/  LDCU.64 UR4, c[0x0][0x358] ;  /* 0x00006b00ff0477ac */ /* 0x000ea80008000a00 */
[C---:B------:R-:W-:Y:S02]  /*0140*/  IADD3 R0, P0, PT, R10.reuse, R11, RZ ;  /* 0x0000000b0a007210 */ /* 0x040fe40007f1e0ff */
[----:B------:R-:W-:Y:S02]  /*0150*/  IADD3 R5, PT, PT, R10, -R9, R11 ;  /* 0x800000090a057210 */ /* 0x000fe40007ffe00b */
[----:B------:R-:W-:-:S02]  /*0160*/  LEA.HI.X.SX32 R3, R11, RZ, 0x1, P0 ;  /* 0x000000ff0b037211 */ /* 0x000fc400000f0eff */
[----:B------:R-:W-:Y:S02]  /*0170*/  LEA R9, R9, R5, 0x1 ;  /* 0x0000000509097211 */ /* 0x000fe400078e08ff */
[----:B0-----:R-:W-:-:S04]  /*0180*/  LEA R2, P0, R0, UR6, 0x2 ;  /* 0x0000000600027c11 */ /* 0x001fc8000f8010ff */
[----:B------:R-:W-:Y:S01]  /*0190*/  LEA.HI.X R3, R0, UR7, R3, 0x2, P0 ;  /* 0x0000000700037c11 */ /* 0x000fe200080f1403 */
[----:B-1----:R-:W-:-:S04]  /*01a0*/  IMAD.WIDE R4, R5, 0x4, R6 ;  /* 0x0000000405047825 */ /* 0x002fc800078e0206 */
[----:B--2---:R-:W2:Y:S01]  /*01b0*/  LDG.E R0, desc[UR4][R2.64+-0x4] ;  /* 0xfffffc0402007981 */ /* 0x004ea2000c1e1900 */
[----:B------:R-:W-:-:S03]  /*01c0*/  IMAD.WIDE R6, R9, 0x4, R6 ;  /* 0x0000000409067825 */ /* 0x000fc600078e0206 */
[----:B------:R-:W2:Y:S01]  /*01d0*/  LDG.E R13, desc[UR4][R2.64+0x4] ;  /* 0x00000404020d7981 */ /* 0x000ea2000c1e1900 */
[----:B------:R-:W0:Y:S03]  /*01e0*/  LDC.64 R8, c[0x0][0x388] ;  /* 0x0000e200ff087b82 */ /* 0x000e260000000a00 */
[----:B------:R-:W3:Y:S04]  /*01f0*/  LDG.E R5, desc[UR4][R4.64] ;  /* 0x0000000404057981 */ /* 0x000ee8000c1e1900 */
[----:B------:R-:W4:Y:S01]  /*0200*/  LDG.E R7, desc[UR4][R6.64] ;  /* 0x0000000406077981 */ /* 0x000f22000c1e1900 */
[----:B------:R-:W-:-:S05]  /*0210*/  IADD3 R11, PT, PT, R10, R11, RZ ;  /* 0x0000000b0a0b7210 */ /* 0x000fca0007ffe0ff */
[----:B0-----:R-:W-:-:S04]  /*0220*/  IMAD.WIDE R8, R11, 0x4, R8 ;  /* 0x000000040b087825 */ /* 0x001fc800078e0208 */
[----:B--2---:R-:W-:-:S04]  /*0230*/  FADD R0, R0, R13 ;  /* 0x0000000d00007221 */ /* 0x004fc80000000000 */
[----:B---3--:R-:W-:-:S04]  /*0240*/  FADD R0, R0, R5 ;  /* 0x0000000500007221 */ /* 0x008fc80000000000 */
[----:B----4-:R-:W-:-:S04]  /*0250*/  FADD R0, R0, R7 ;  /* 0x0000000700007221 */ /* 0x010fc80000000000 */
[----:B------:R-:W-:-:S05]  /*0260*/  FMUL R11, R0, 0.25 ;  /* 0x3e800000000b7820 */ /* 0x000fca0000400000 */
[----:B------:R-:W-:Y:S01]  /*0270*/  STG.E desc[UR4][R8.64], R11 ;  /* 0x0000000b08007986 */ /* 0x000fe2000c101904 */
[----:B------:R-:W-:Y:S05]  /*0280*/  EXIT ;  /* 0x000000000000794d */ /* 0x000fea0003800000 */
.L_x_0:
[----:B------:R-:W-:-:S00]  /*0290*/  BRA `(.L_x_0) ;  /* 0xfffffffc00fc7947 */ /* 0x000fc0000383ffff */
[----:B------:R-:W-:-:S00]  /*02a0*/  NOP ;  /* 0x0000000000007918 */ /* 0x000fc00000000000 */
        /* <DEDUP_REMOVED lines=13> */
.L_x_4:


//--------------------- .text._Z12gpu_residualPfS_S_i --------------------------
	.section	.text._Z12gpu_residualPfS_S_i,"ax",@progbits
	.align	128
        .global         _Z12gpu_residualPfS_S_i
        .type           _Z12gpu_residualPfS_S_i,@function
        .size           _Z12gpu_residualPfS_S_i,(.L_x_5 - _Z12gpu_residualPfS_S_i)
        .other          _Z12gpu_residualPfS_S_i,@"STO_CUDA_ENTRY STV_DEFAULT"
_Z12gpu_residualPfS_S_i:
.text._Z12gpu_residualPfS_S_i:
[----:B------:R-:W-:Y:S01]  /*0000*/  LDC R1, c[0x0][0x37c] ;  /* 0x0000df00ff017b82 */ /* 0x000fe20000000800 */
[----:B------:R-:W0:Y:S07]  /*0010*/  S2R R3, SR_TID.Y ;  /* 0x0000000000037919 */ /* 0x000e2e0000002200 */
[----:B------:R-:W-:Y:S01]  /*0020*/  S2UR UR4, SR_CTAID.X ;  /* 0x00000000000479c3 */ /* 0x000fe20000002500 */
[----:B------:R-:W1:Y:S01]  /*0030*/  LDCU UR6, c[0x0][0x370] ;  /* 0x00006e00ff0677ac */ /* 0x000e620008000800 */
[----:B------:R-:W2:Y:S01]  /*0040*/  S2R R7, SR_TID.X ;  /* 0x0000000000077919 */ /* 0x000ea20000002100 */
[----:B------:R-:W2:Y:S05]  /*0050*/  LDCU UR7, c[0x0][0x360] ;  /* 0x00006c00ff0777ac */ /* 0x000eaa0008000800 */
[----:B------:R-:W1:Y:S01]  /*0060*/  S2UR UR5, SR_CTAID.Y ;  /* 0x00000000000579c3 */ /* 0x000e620000002600 */
[----:B------:R-:W3:Y:S07]  /*0070*/  LDCU UR8, c[0x0][0x398] ;  /* 0x00007300ff0877ac */ /* 0x000eee0008000800 */
[----:B------:R-:W0:Y:S01]  /*0080*/  LDC R0, c[0x0][0x364] ;  /* 0x0000d900ff007b82 */ /* 0x000e220000000800 */
[----:B-1----:R-:W-:-:S06]  /*0090*/  UIMAD UR4, UR5, UR6, UR4 ;  /* 0x00000006050472a4 */ /* 0x002fcc000f8e0204 */
[----:B0-----:R-:W-:-:S04]  /*00a0*/  IMAD R0, R0, UR4, R3 ;  /* 0x0000000400007c24 */ /* 0x001fc8000f8e0203 */
[----:B--2---:R-:W-:-:S05]  /*00b0*/  IMAD R7, R0, UR7, R7 ;  /* 0x0000000700077c24 */ /* 0x004fca000f8e0207 */
[----:B---3--:R-:W-:-:S13]  /*00c0*/  ISETP.GT.AND P0, PT, R7, UR8, PT ;  /* 0x0000000807007c0c */ /* 0x008fda000bf04270 */
[----:B------:R-:W-:Y:S05]  /*00d0*/  @P0 EXIT ;  /* 0x000000000000094d */ /* 0x000fea0003800000 */
[----:B------:R-:W0:Y:S01]  /*00e0*/  LDC.64 R2, c[0x0][0x390] ;  /* 0x0000e400ff027b82 */ /* 0x000e220000000a00 */
[----:B------:R-:W1:Y:S07]  /*00f0*/  LDCU.64 UR6, c[0x0][0x358] ;  /* 0x00006b00ff0677ac */ /* 0x000e6e0008000a00 */
[----:B------:R-:W2:Y:S01]  /*0100*/  LDC.64 R4, c[0x0][0x388] ;  /* 0x0000e200ff047b82 */ /* 0x000ea20000000a00 */
[----:B0-----:R-:W-:-:S06]  /*0110*/  IMAD.WIDE R2, R7, 0x4, R2 ;  /* 0x0000000407027825 */ /* 0x001fcc00078e0202 */
[----:B-1----:R-:W3:Y:S01]  /*0120*/  LDG.E R2, desc[UR6][R2.64] ;  /* 0x0000000602027981 */ /* 0x002ee2000c1e1900 */
[----:B--2---:R-:W-:-:S06]  /*0130*/  IMAD.WIDE R4, R7, 0x4, R4 ;  /* 0x0000000407047825 */ /* 0x004fcc00078e0204 */
[----:B------:R-:W3:Y:S01]  /*0140*/  LDG.E R5, desc[UR6][R4.64] ;  /* 0x0000000604057981 */ /* 0x000ee2000c1e1900 */
[----:B------:R-:W0:Y:S01]  /*0150*/  S2UR UR5, SR_CgaCtaId ;  /* 0x00000000000579c3 */ /* 0x000e220000008800 */
[----:B------:R-:W-:Y:S02]  /*0160*/  UMOV UR4, 0x400 ;  /* 0x0000040000047882 */ /* 0x000fe40000000000 */
[----:B0-----:R-:W-:-:S06]  /*0170*/  ULEA UR4, UR5, UR4, 0x18 ;  /* 0x0000000405047291 */ /* 0x001fcc000f8ec0ff */
[----:B------:R-:W-:Y:S01]  /*0180*/  LEA R9, R7, UR4, 0x2 ;  /* 0x0000000407097c11 */ /* 0x000fe2000f8e10ff */
[----:B------:R-:W-:-:S04]  /*0190*/  UIADD3 UR4, UPT, UPT, UR8, 0x1, URZ ;  /* 0x0000000108047890 */ /* 0x000fc8000fffe0ff */
[----:B------:R-:W-:Y:S01]  /*01a0*/  UISETP.GE.U32.AND UP0, UPT, UR4, 0x3, UPT ;  /* 0x000000030400788c */ /* 0x000fe2000bf06070 */
[----:B---3--:R-:W-:-:S04]  /*01b0*/  FADD R0, R2, -R5 ;  /* 0x8000000502007221 */ /* 0x008fc80000000000 */
[----:B------:R-:W-:-:S05]  /*01c0*/  FMUL R0, R0, R0 ;  /* 0x0000000000007220 */ /* 0x000fca0000400000 */
[----:B------:R0:W-:Y:S01]  /*01d0*/  STS [R9], R0 ;  /* 0x0000000009007388 */ /* 0x0001e20000000800 */
[----:B------:R-:W-:Y:S06]  /*01e0*/  BAR.SYNC.DEFER_BLOCKING 0x0 ;  /* 0x0000000000007b1d */ /* 0x000fec0000010000 */
[----:B------:R-:W-:Y:S05]  /*01f0*/  BRA.U !UP0, `(.L_x_1) ;  /* 0x0000000108387547 */ /* 0x000fea000b800000 */
[----:B------:R-:W-:-:S04]  /*0200*/  ULEA.HI UR4, UR8, UR8, URZ, 0x1 ;  /* 0x0000000808047291 */ /* 0x000fc8000f8f08ff */
[----:B------:R-:W-:-:S06]  /*0210*/  USHF.R.S32.HI UR4, URZ, 0x1, UR4 ;  /* 0x00000001ff047899 */ /* 0x000fcc0008011404 */
[----:B0-----:R-:W-:-:S07]  /*0220*/  MOV R0, UR4 ;  /* 0x0000000400007c02 */ /* 0x001fce0008000f00 */
.L_x_2:
[----:B------:R-:W-:-:S13]  /*0230*/  ISETP.GT.U32.AND P0, PT, R7, R0, PT ;  /* 0x000000000700720c */ /* 0x000fda0003f04070 */
[----:B-1----:R-:W-:Y:S05]  /*0240*/  @P0 EXIT ;  /* 0x000000000000094d */ /* 0x002fea0003800000 */
[C---:B------:R-:W-:Y:S01]  /*0250*/  LEA R2, R0.reuse, R9, 0x2 ;  /* 0x0000000900027211 */ /* 0x040fe200078e10ff */
[----:B------:R-:W-:Y:S01]  /*0260*/  LDS R3, [R9] ;  /* 0x0000000009037984 */ /* 0x000fe20000000800 */
[----:B------:R-:W-:Y:S02]  /*0270*/  ISETP.GT.U32.AND P0, PT, R0, 0x1, PT ;  /* 0x000000010000780c */ /* 0x000fe40003f04070 */
[----:B------:R-:W-:Y:S02]  /*0280*/  SHF.R.U32.HI R0, RZ, 0x1, R0 ;  /* 0x00000001ff007819 */ /* 0x000fe40000011600 */
[----:B------:R-:W0:Y:S02]  /*0290*/  LDS R2, [R2] ;  /* 0x0000000002027984 */ /* 0x000e240000000800 */
[----:B0-----:R-:W-:-:S05]  /*02a0*/  FADD R4, R2, R3 ;  /* 0x0000000302047221 */ /* 0x001fca0000000000 */
[----:B------:R1:W-:Y:S01]  /*02b0*/  STS [R9], R4 ;  /* 0x0000000409007388 */ /* 0x0003e20000000800 */
[----:B------:R-:W-:Y:S06]  /*02c0*/  BAR.SYNC.DEFER_BLOCKING 0x0 ;  /* 0x0000000000007b1d */ /* 0x000fec0000010000 */
[----:B------:R-:W-:Y:S05]  /*02d0*/  @P0 BRA `(.L_x_2) ;  /* 0xfffffffc00d40947 */ /* 0x000fea000383ffff */
.L_x_1:
[----:B------:R-:W-:-:S13]  /*02e0*/  ISETP.NE.AND P0, PT, R7, RZ, PT ;  /* 0x000000ff0700720c */ /* 0x000fda0003f05270 */
[----:B------:R-:W-:Y:S05]  /*02f0*/  @P0 EXIT ;  /* 0x000000000000094d */ /* 0x000fea0003800000 */
[----:B------:R-:W2:Y:S01]  /*0300*/  S2UR UR5, SR_CgaCtaId ;  /* 0x00000000000579c3 */ /* 0x000ea20000008800 */
[----:B------:R-:W-:-:S07]  /*0310*/  UMOV UR4, 0x400 ;  /* 0x0000040000047882 */ /* 0x000fce0000000000 */
[----:B------:R-:W3:Y:S01]  /*0320*/  LDC.64 R2, c[0x0][0x380] ;  /* 0x0000e000ff027b82 */ /* 0x000ee20000000a00 */
[----:B--2---:R-:W-:-:S09]  /*0330*/  ULEA UR4, UR5, UR4, 0x18 ;  /* 0x0000000405047291 */ /* 0x004fd2000f8ec0ff */
[----:B------:R-:W3:Y:S04]  /*0340*/  LDS R5, [UR4] ;  /* 0x00000004ff057984 */ /* 0x000ee80008000800 */
[----:B---3--:R-:W-:Y:S01]  /*0350*/  STG.E desc[UR6][R2.64], R5 ;  /* 0x0000000502007986 */ /* 0x008fe2000c101906 */
[----:B------:R-:W-:Y:S05]  /*0360*/  EXIT ;  /* 0x000000000000794d */ /* 0x000fea0003800000 */
.L_x_3:
        /* <DEDUP_REMOVED lines=9> */
.L_x_5:


//--------------------- .nv.shared._Z8gpu_HeatPfS_i --------------------------
	.section	.nv.shared._Z8gpu_HeatPfS_i,"aw",@nobits
	.sectionflags	@""
	.align	16
	.zero		1024


//--------------------- .nv.shared.reserved.0     --------------------------
	.section	.nv.shared.reserved.0,"aw",@nobits
	.weak		__nv_reservedSMEM_offset_0_alias
	.size		__nv_reservedSMEM_offset_0_alias, 0, 64
	.other		__nv_reservedSMEM_offset_0_alias,@"STO_CUDA_RESERVED_SHARED STV_DEFAULT"
__nv_reservedSMEM_offset_0_alias:
	.zero		0
	.zero		64


//--------------------- .nv.shared._Z12gpu_residualPfS_S_i --------------------------
	.section	.nv.shared._Z12gpu_residualPfS_S_i,"aw",@nobits
	.sectionflags	@""
	.align	16
	.zero		1024


//--------------------- .nv.constant0._Z8gpu_HeatPfS_i --------------------------
	.section	.nv.constant0._Z8gpu_HeatPfS_i,"a",@progbits
	.sectionflags	@""
	.align	4
.nv.constant0._Z8gpu_HeatPfS_i:
	.zero		916


//--------------------- .nv.constant0._Z12gpu_residualPfS_S_i --------------------------
	.section	.nv.constant0._Z12gpu_residualPfS_S_i,"a",@progbits
	.sectionflags	@""
	.align	4
.nv.constant0._Z12gpu_residualPfS_S_i:
	.zero		924


//--------------------- SYMBOLS --------------------------

	.type		.nv.reservedSmem.offset0,@object
	.size		.nv.reservedSmem.offset0,0x4
	.type		.nv.reservedSmem.cap,@object
	.size		.nv.reservedSmem.cap,0x4
